//
// Generated by NVIDIA NVVM Compiler
//
// Compiler Build ID: CL-36424714
// Cuda compilation tools, release 13.0, V13.0.88
// Based on NVVM 20.0.0
//

.version 9.0
.target sm_100
.address_size 64

	// .globl	_Z12transpose_v0ILi32ELi32EEviiPKfPf
// _ZZ12transpose_v1ILi32ELi8EEviiPKfPfE5s_mem has been demoted

.visible .entry _Z12transpose_v0ILi32ELi32EEviiPKfPf(
	.param .u32 _Z12transpose_v0ILi32ELi32EEviiPKfPf_param_0,
	.param .u32 _Z12transpose_v0ILi32ELi32EEviiPKfPf_param_1,
	.param .u64 .ptr .align 1 _Z12transpose_v0ILi32ELi32EEviiPKfPf_param_2,
	.param .u64 .ptr .align 1 _Z12transpose_v0ILi32ELi32EEviiPKfPf_param_3
)
{
	.reg .pred 	%p<4>;
	.reg .b32 	%r<15>;
	.reg .b32 	%f<2>;
	.reg .b64 	%rd<9>;

	ld.param.u32 	%r5, [_Z12transpose_v0ILi32ELi32EEviiPKfPf_param_0];
	ld.param.u32 	%r4, [_Z12transpose_v0ILi32ELi32EEviiPKfPf_param_1];
	ld.param.u64 	%rd1, [_Z12transpose_v0ILi32ELi32EEviiPKfPf_param_2];
	ld.param.u64 	%rd2, [_Z12transpose_v0ILi32ELi32EEviiPKfPf_param_3];
	mov.u32 	%r6, %ctaid.x;
	shl.b32 	%r7, %r6, 5;
	mov.u32 	%r8, %tid.x;
	add.s32 	%r1, %r7, %r8;
	mov.u32 	%r9, %ctaid.y;
	shl.b32 	%r10, %r9, 5;
	mov.u32 	%r11, %tid.y;
	add.s32 	%r12, %r10, %r11;
	setp.ge.s32 	%p1, %r1, %r4;
	setp.ge.s32 	%p2, %r12, %r5;
	or.pred  	%p3, %p1, %p2;
	@%p3 bra 	$L__BB0_2;
	cvta.to.global.u64 	%rd3, %rd1;
	cvta.to.global.u64 	%rd4, %rd2;
	mad.lo.s32 	%r13, %r4, %r12, %r1;
	mul.wide.s32 	%rd5, %r13, 4;
	add.s64 	%rd6, %rd3, %rd5;
	ld.global.nc.f32 	%f1, [%rd6];
	mad.lo.s32 	%r14, %r1, %r5, %r12;
	mul.wide.s32 	%rd7, %r14, 4;
	add.s64 	%rd8, %rd4, %rd7;
	st.global.f32 	[%rd8], %f1;
$L__BB0_2:
	ret;

}
	// .globl	_Z12transpose_v1ILi32ELi8EEviiPKfPf
.visible .entry _Z12transpose_v1ILi32ELi8EEviiPKfPf(
	.param .u32 _Z12transpose_v1ILi32ELi8EEviiPKfPf_param_0,
	.param .u32 _Z12transpose_v1ILi32ELi8EEviiPKfPf_param_1,
	.param .u64 .ptr .align 1 _Z12transpose_v1ILi32ELi8EEviiPKfPf_param_2,
	.param .u64 .ptr .align 1 _Z12transpose_v1ILi32ELi8EEviiPKfPf_param_3
)
{
	.reg .pred 	%p<4>;
	.reg .b32 	%r<25>;
	.reg .b32 	%f<3>;
	.reg .b64 	%rd<12>;
	// demoted variable
	.shared .align 4 .b8 _ZZ12transpose_v1ILi32ELi8EEviiPKfPfE5s_mem[4096];
	ld.param.u32 	%r9, [_Z12transpose_v1ILi32ELi8EEviiPKfPf_param_0];
	ld.param.u32 	%r8, [_Z12transpose_v1ILi32ELi8EEviiPKfPf_param_1];
	ld.param.u64 	%rd1, [_Z12transpose_v1ILi32ELi8EEviiPKfPf_param_2];
	ld.param.u64 	%rd2, [_Z12transpose_v1ILi32ELi8EEviiPKfPf_param_3];
	mov.u32 	%r10, %ctaid.x;
	shl.b32 	%r1, %r10, 5;
	mov.u32 	%r2, %tid.x;
	add.s32 	%r3, %r1, %r2;
	mov.u32 	%r11, %ctaid.y;
	shl.b32 	%r4, %r11, 3;
	mov.u32 	%r5, %tid.y;
	add.s32 	%r12, %r4, %r5;
	setp.ge.s32 	%p1, %r3, %r8;
	setp.ge.s32 	%p2, %r12, %r9;
	or.pred  	%p3, %p1, %p2;
	@%p3 bra 	$L__BB1_2;
	cvta.to.global.u64 	%rd3, %rd1;
	cvta.to.global.u64 	%rd4, %rd2;
	mad.lo.s32 	%r13, %r8, %r12, %r3;
	mul.wide.s32 	%rd5, %r13, 4;
	add.s64 	%rd6, %rd3, %rd5;
	ld.global.nc.f32 	%f1, [%rd6];
	shl.b32 	%r14, %r2, 7;
	mov.u32 	%r15, _ZZ12transpose_v1ILi32ELi8EEviiPKfPfE5s_mem;
	add.s32 	%r16, %r15, %r14;
	shl.b32 	%r17, %r5, 2;
	add.s32 	%r18, %r16, %r17;
	st.shared.f32 	[%r18], %f1;
	bar.sync 	0;
	mad.lo.s32 	%r19, %r9, %r1, %r4;
	cvt.u64.u32 	%rd7, %r19;
	shl.b32 	%r20, %r5, 7;
	add.s32 	%r21, %r15, %r20;
	shl.b32 	%r22, %r2, 2;
	add.s32 	%r23, %r21, %r22;
	ld.shared.f32 	%f2, [%r23];
	mad.lo.s32 	%r24, %r9, %r5, %r2;
	cvt.u64.u32 	%rd8, %r24;
	add.s64 	%rd9, %rd7, %rd8;
	shl.b64 	%rd10, %rd9, 2;
	add.s64 	%rd11, %rd4, %rd10;
	st.global.f32 	[%rd11], %f2;
$L__BB1_2:
	ret;

}


// ===== COMPILED SASS (sm_100) =====

	.target	sm_100

	.elftype	@"ET_EXEC"


//--------------------- .note.nv.tkinfo           --------------------------
	.section	.note.nv.tkinfo,"",@"SHT_NOTE"
	.sectionflags	@"SHF_NOTE_NV_TKINFO"
	.tkinfo
        /*0018*/ 	.word	0x00000002
        /*0030*/ 	.string	""
        /*0030*/ 	.string	"ptxas"
        /*0030*/ 	.string	"Cuda compilation tools, release 13.0, V13.0.88"
        /*0030*/ 	.string	"Build cuda_13.0.r13.0/compiler.36424714_0"
        /*0030*/ 	.string	"-arch sm_100 -m 64 "



//--------------------- .note.nv.cuinfo           --------------------------
	.section	.note.nv.cuinfo,"",@"SHT_NOTE"
	.sectionflags	@"SHF_NOTE_NV_CUINFO"
        /*0018*/ 	.short	0x0002
        /*001a*/ 	.short	0x0064
        /*001c*/ 	.short	0x0082
	.zero		2


//--------------------- .nv.info                  --------------------------
	.section	.nv.info,"",@"SHT_CUDA_INFO"
	.align	4


	//----- nvinfo : EIATTR_REGCOUNT
	.align		4
        /*0000*/ 	.byte	0x04, 0x2f
        /*0002*/ 	.short	(.L_1 - .L_0)
	.align		4
.L_0:
        /*0004*/ 	.word	index@(_Z12transpose_v0ILi32ELi32EEviiPKfPf)
        /*0008*/ 	.word	0x0000000a


	//----- nvinfo : EIATTR_FRAME_SIZE
	.align		4
.L_1:
        /*000c*/ 	.byte	0x04, 0x11
        /*000e*/ 	.short	(.L_3 - .L_2)
	.align		4
.L_2:
        /*0010*/ 	.word	index@(_Z12transpose_v0ILi32ELi32EEviiPKfPf)
        /*0014*/ 	.word	0x00000000


	//----- nvinfo : EIATTR_REGCOUNT
	.align		4
.L_3:
        /*0018*/ 	.byte	0x04, 0x2f
        /*001a*/ 	.short	(.L_5 - .L_4)
	.align		4
.L_4:
        /*001c*/ 	.word	index@(_Z12transpose_v1ILi32ELi8EEviiPKfPf)
        /*0020*/ 	.word	0x0000000c


	//----- nvinfo : EIATTR_FRAME_SIZE
	.align		4
.L_5:
        /*0024*/ 	.byte	0x04, 0x11
        /*0026*/ 	.short	(.L_7 - .L_6)
	.align		4
.L_6:
        /*0028*/ 	.word	index@(_Z12transpose_v1ILi32ELi8EEviiPKfPf)
        /*002c*/ 	.word	0x00000000


	//----- nvinfo : EIATTR_MIN_STACK_SIZE
	.align		4
.L_7:
        /*0030*/ 	.byte	0x04, 0x12
        /*0032*/ 	.short	(.L_9 - .L_8)
	.align		4
.L_8:
        /*0034*/ 	.word	index@(_Z12transpose_v1ILi32ELi8EEviiPKfPf)
        /*0038*/ 	.word	0x00000000


	//----- nvinfo : EIATTR_MIN_STACK_SIZE
	.align		4
.L_9:
        /*003c*/ 	.byte	0x04, 0x12
        /*003e*/ 	.short	(.L_11 - .L_10)
	.align		4
.L_10:
        /*0040*/ 	.word	index@(_Z12transpose_v0ILi32ELi32EEviiPKfPf)
        /*0044*/ 	.word	0x00000000
.L_11:


//--------------------- .nv.compat                --------------------------
	.section	.nv.compat,"",@"SHT_CUDA_COMPAT_INFO"
	.align	4
        /*0000*/ 	.byte	0x02, 0x09, 0x00, 0x00, 0x02, 0x02, 0x01, 0x00, 0x02, 0x05, 0x05, 0x00, 0x03, 0x07, 0x01, 0x01
        /*0010*/ 	.byte	0x02, 0x03, 0x00, 0x00, 0x02, 0x06, 0x01, 0x00, 0x04, 0x0b, 0x08, 0x00, 0x09, 0x00, 0x00, 0x00
        /*0020*/ 	.byte	0x00, 0x00, 0x00, 0x00


//--------------------- .nv.info._Z12transpose_v1ILi32ELi8EEviiPKfPf --------------------------
	.section	.nv.info._Z12transpose_v1ILi32ELi8EEviiPKfPf,"",@"SHT_CUDA_INFO"
	.sectionflags	@""
	.align	4


	//----- nvinfo : EIATTR_CUDA_API_VERSION
	.align		4
        /*0000*/ 	.byte	0x04, 0x37
        /*0002*/ 	.short	(.L_13 - .L_12)
.L_12:
        /*0004*/ 	.word	0x00000082


	//----- nvinfo : EIATTR_KPARAM_INFO
	.align		4
.L_13:
        /*0008*/ 	.byte	0x04, 0x17
        /*000a*/ 	.short	(.L_15 - .L_14)
.L_14:
        /*000c*/ 	.word	0x00000000
        /*0010*/ 	.short	0x0003
        /*0012*/ 	.short	0x0010
        /*0014*/ 	.byte	0x00, 0xf5, 0x21, 0x00


	//----- nvinfo : EIATTR_KPARAM_INFO
	.align		4
.L_15:
        /*0018*/ 	.byte	0x04, 0x17
        /*001a*/ 	.short	(.L_17 - .L_16)
.L_16:
        /*001c*/ 	.word	0x00000000
        /*0020*/ 	.short	0x0002
        /*0022*/ 	.short	0x0008
        /*0024*/ 	.byte	0x00, 0xf5, 0x21, 0x00


	//----- nvinfo : EIATTR_KPARAM_INFO
	.align		4
.L_17:
        /*0028*/ 	.byte	0x04, 0x17
        /*002a*/ 	.short	(.L_19 - .L_18)
.L_18:
        /*002c*/ 	.word	0x00000000
        /*0030*/ 	.short	0x0001
        /*0032*/ 	.short	0x0004
        /*0034*/ 	.byte	0x00, 0xf0, 0x11, 0x00


	//----- nvinfo : EIATTR_KPARAM_INFO
	.align		4
.L_19:
        /*0038*/ 	.byte	0x04, 0x17
        /*003a*/ 	.short	(.L_21 - .L_20)
.L_20:
        /*003c*/ 	.word	0x00000000
        /*0040*/ 	.short	0x0000
        /*0042*/ 	.short	0x0000
        /*0044*/ 	.byte	0x00, 0xf0, 0x11, 0x00


	//----- nvinfo : EIATTR_SPARSE_MMA_MASK
	.align		4
.L_21:
        /*0048*/ 	.byte	0x03, 0x50
        /*004a*/ 	.short	0x0000


	//----- nvinfo : EIATTR_MAXREG_COUNT
	.align		4
        /*004c*/ 	.byte	0x03, 0x1b
        /*004e*/ 	.short	0x00ff


	//----- nvinfo : EIATTR_NUM_BARRIERS
	.align		4
        /*0050*/ 	.byte	0x02, 0x4c
        /*0052*/ 	.byte	0x01
	.zero		1


	//----- nvinfo : EIATTR_MERCURY_ISA_VERSION
	.align		4
        /*0054*/ 	.byte	0x03, 0x5f
        /*0056*/ 	.short	0x0101


	//----- nvinfo : EIATTR_VRC_CTA_INIT_COUNT
	.align		4
        /*0058*/ 	.byte	0x02, 0x4a
	.zero		1
	.zero		1


	//----- nvinfo : EIATTR_EXIT_INSTR_OFFSETS
	.align		4
        /*005c*/ 	.byte	0x04, 0x1c
        /*005e*/ 	.short	(.L_23 - .L_22)


	//   ....[0]....
.L_22:
        /*0060*/ 	.word	0x000000c0


	//   ....[1]....
        /*0064*/ 	.word	0x00000240


	//----- nvinfo : EIATTR_CBANK_PARAM_SIZE
	.align		4
.L_23:
        /*0068*/ 	.byte	0x03, 0x19
        /*006a*/ 	.short	0x0018


	//----- nvinfo : EIATTR_PARAM_CBANK
	.align		4
        /*006c*/ 	.byte	0x04, 0x0a
        /*006e*/ 	.short	(.L_25 - .L_24)
	.align		4
.L_24:
        /*0070*/ 	.word	index@(.nv.constant0._Z12transpose_v1ILi32ELi8EEviiPKfPf)
        /*0074*/ 	.short	0x0380
        /*0076*/ 	.short	0x0018


	//----- nvinfo : EIATTR_SW_WAR
	.align		4
.L_25:
        /*0078*/ 	.byte	0x04, 0x36
        /*007a*/ 	.short	(.L_27 - .L_26)
.L_26:
        /*007c*/ 	.word	0x00000008
.L_27:


//--------------------- .nv.info._Z12transpose_v0ILi32ELi32EEviiPKfPf --------------------------
	.section	.nv.info._Z12transpose_v0ILi32ELi32EEviiPKfPf,"",@"SHT_CUDA_INFO"
	.sectionflags	@""
	.align	4


	//----- nvinfo : EIATTR_CUDA_API_VERSION
	.align		4
        /*0000*/ 	.byte	0x04, 0x37
        /*0002*/ 	.short	(.L_29 - .L_28)
.L_28:
        /*0004*/ 	.word	0x00000082


	//----- nvinfo : EIATTR_KPARAM_INFO
	.align		4
.L_29:
        /*0008*/ 	.byte	0x04, 0x17
        /*000a*/ 	.short	(.L_31 - .L_30)
.L_30:
        /*000c*/ 	.word	0x00000000
        /*0010*/ 	.short	0x0003
        /*0012*/ 	.short	0x0010
        /*0014*/ 	.byte	0x00, 0xf5, 0x21, 0x00


	//----- nvinfo : EIATTR_KPARAM_INFO
	.align		4
.L_31:
        /*0018*/ 	.byte	0x04, 0x17
        /*001a*/ 	.short	(.L_33 - .L_32)
.L_32:
        /*001c*/ 	.word	0x00000000
        /*0020*/ 	.short	0x0002
        /*0022*/ 	.short	0x0008
        /*0024*/ 	.byte	0x00, 0xf5, 0x21, 0x00


	//----- nvinfo : EIATTR_KPARAM_INFO
	.align		4
.L_33:
        /*0028*/ 	.byte	0x04, 0x17
        /*002a*/ 	.short	(.L_35 - .L_34)
.L_34:
        /*002c*/ 	.word	0x00000000
        /*0030*/ 	.short	0x0001
        /*0032*/ 	.short	0x0004
        /*0034*/ 	.byte	0x00, 0xf0, 0x11, 0x00


	//----- nvinfo : EIATTR_KPARAM_INFO
	.align		4
.L_35:
        /*0038*/ 	.byte	0x04, 0x17
        /*003a*/ 	.short	(.L_37 - .L_36)
.L_36:
        /*003c*/ 	.word	0x00000000
        /*0040*/ 	.short	0x0000
        /*0042*/ 	.short	0x0000
        /*0044*/ 	.byte	0x00, 0xf0, 0x11, 0x00


	//----- nvinfo : EIATTR_SPARSE_MMA_MASK
	.align		4
.L_37:
        /*0048*/ 	.byte	0x03, 0x50
        /*004a*/ 	.short	0x0000


	//----- nvinfo : EIATTR_MAXREG_COUNT
	.align		4
        /*004c*/ 	.byte	0x03, 0x1b
        /*004e*/ 	.short	0x00ff


	//----- nvinfo : EIATTR_MERCURY_ISA_VERSION
	.align		4
        /*0050*/ 	.byte	0x03, 0x5f
        /*0052*/ 	.short	0x0101


	//----- nvinfo : EIATTR_VRC_CTA_INIT_COUNT
	.align		4
        /*0054*/ 	.byte	0x02, 0x4a
	.zero		1
	.zero		1


	//----- nvinfo : EIATTR_EXIT_INSTR_OFFSETS
	.align		4
        /*0058*/ 	.byte	0x04, 0x1c
        /*005a*/ 	.short	(.L_39 - .L_38)


	//   ....[0]....
.L_38:
        /*005c*/ 	.word	0x000000a0


	//   ....[1]....
        /*0060*/ 	.word	0x00000140


	//----- nvinfo : EIATTR_CBANK_PARAM_SIZE
	.align		4
.L_39:
        /*0064*/ 	.byte	0x03, 0x19
        /*0066*/ 	.short	0x0018


	//----- nvinfo : EIATTR_PARAM_CBANK
	.align		4
        /*0068*/ 	.byte	0x04, 0x0a
        /*006a*/ 	.short	(.L_41 - .L_40)
	.align		4
.L_40:
        /*006c*/ 	.word	index@(.nv.constant0._Z12transpose_v0ILi32ELi32EEviiPKfPf)
        /*0070*/ 	.short	0x0380
        /*0072*/ 	.short	0x0018


	//----- nvinfo : EIATTR_SW_WAR
	.align		4
.L_41:
        /*0074*/ 	.byte	0x04, 0x36
        /*0076*/ 	.short	(.L_43 - .L_42)
.L_42:
        /*0078*/ 	.word	0x00000008
.L_43:


//--------------------- .nv.callgraph             --------------------------
	.section	.nv.callgraph,"",@"SHT_CUDA_CALLGRAPH"
	.align	4
	.sectionentsize	8
	.align		4
        /*0000*/ 	.word	0x00000000
	.align		4
        /*0004*/ 	.word	0xffffffff
	.align		4
        /*0008*/ 	.word	0x00000000
	.align		4
        /*000c*/ 	.word	0xfffffffe
	.align		4
        /*0010*/ 	.word	0x00000000
	.align		4
        /*0014*/ 	.word	0xfffffffd
	.align		4
        /*0018*/ 	.word	0x00000000
	.align		4
        /*001c*/ 	.word	0xfffffffc


//--------------------- .text._Z12transpose_v1ILi32ELi8EEviiPKfPf --------------------------
	.section	.text._Z12transpose_v1ILi32ELi8EEviiPKfPf,"ax",@progbits
	.align	128
        .global         _Z12transpose_v1ILi32ELi8EEviiPKfPf
        .type           _Z12transpose_v1ILi32ELi8EEviiPKfPf,@function
        .size           _Z12transpose_v1ILi32ELi8EEviiPKfPf,(.L_x_2 - _Z12transpose_v1ILi32ELi8EEviiPKfPf)
        .other          _Z12transpose_v1ILi32ELi8EEviiPKfPf,@"STO_CUDA_ENTRY STV_DEFAULT"
_Z12transpose_v1ILi32ELi8EEviiPKfPf:
.text._Z12transpose_v1ILi32ELi8EEviiPKfPf:
[----:B------:R-:W-:Y:S01]  /*0000*/  LDC R1, c[0x0][0x37c] ;  /* 0x0000df00ff017b82 */ /* 0x000fe20000000800 */
[----:B------:R-:W0:Y:S07]  /*0010*/  S2R R8, SR_TID.Y ;  /* 0x0000000000087919 */ /* 0x000e2e0000002200 */
[----:B------:R-:W1:Y:S01]  /*0020*/  S2UR UR5, SR_CTAID.Y ;  /* 0x00000000000579c3 */ /* 0x000e620000002600 */
[----:B------:R-:W2:Y:S01]  /*0030*/  LDCU.64 UR10, c[0x0][0x380] ;  /* 0x00007000ff0a77ac */ /* 0x000ea20008000a00 */
[----:B------:R-:W3:Y:S06]  /*0040*/  S2R R9, SR_TID.X ;  /* 0x0000000000097919 */ /* 0x000eec0000002100 */
[----:B------:R-:W4:Y:S01]  /*0050*/  S2UR UR4, SR_CTAID.X ;  /* 0x00000000000479c3 */ /* 0x000f220000002500 */
[----:B-1----:R-:W-:-:S06]  /*0060*/  USHF.L.U32 UR5, UR5, 0x3, URZ ;  /* 0x0000000305057899 */ /* 0x002fcc00080006ff */
[----:B0-----:R-:W-:Y:S01]  /*0070*/  VIADD R5, R8, UR5 ;  /* 0x0000000508057c36 */ /* 0x001fe20008000000 */
[----:B----4-:R-:W-:-:S04]  /*0080*/  USHF.L.U32 UR4, UR4, 0x5, URZ ;  /* 0x0000000504047899 */ /* 0x010fc800080006ff */
[----:B--2---:R-:W-:Y:S02]  /*0090*/  ISETP.GE.AND P0, PT, R5, UR10, PT ;  /* 0x0000000a05007c0c */ /* 0x004fe4000bf06270 */
[----:B---3--:R-:W-:-:S05]  /*00a0*/  VIADD R0, R9, UR4 ;  /* 0x0000000409007c36 */ /* 0x008fca0008000000 */
[----:B------:R-:W-:-:S13]  /*00b0*/  ISETP.GE.OR P0, PT, R0, UR11, P0 ;  /* 0x0000000b00007c0c */ /* 0x000fda0008706670 */
[----:B------:R-:W-:Y:S05]  /*00c0*/  @P0 EXIT ;  /* 0x000000000000094d */ /* 0x000fea0003800000 */
[----:B------:R-:W0:Y:S01]  /*00d0*/  LDC.64 R2, c[0x0][0x388] ;  /* 0x0000e200ff027b82 */ /* 0x000e220000000a00 */
[----:B------:R-:W1:Y:S01]  /*00e0*/  LDCU.64 UR8, c[0x0][0x358] ;  /* 0x00006b00ff0877ac */ /* 0x000e620008000a00 */
[----:B------:R-:W-:-:S06]  /*00f0*/  IMAD R5, R5, UR11, R0 ;  /* 0x0000000b05057c24 */ /* 0x000fcc000f8e0200 */
[----:B------:R-:W2:Y:S01]  /*0100*/  S2UR UR7, SR_CgaCtaId ;  /* 0x00000000000779c3 */ /* 0x000ea20000008800 */
[----:B------:R-:W-:Y:S01]  /*0110*/  UMOV UR6, 0x400 ;  /* 0x0000040000067882 */ /* 0x000fe20000000000 */
[----:B------:R-:W3:Y:S01]  /*0120*/  LDCU.64 UR12, c[0x0][0x390] ;  /* 0x00007200ff0c77ac */ /* 0x000ee20008000a00 */
[----:B0-----:R-:W-:-:S05]  /*0130*/  IMAD.WIDE R2, R5, 0x4, R2 ;  /* 0x0000000405027825 */ /* 0x001fca00078e0202 */
[----:B-1----:R0:W4:Y:S01]  /*0140*/  LDG.E.CONSTANT R0, desc[UR8][R2.64] ;  /* 0x0000000802007981 */ /* 0x002122000c1e9900 */
[----:B--2---:R-:W-:-:S06]  /*0150*/  ULEA UR6, UR7, UR6, 0x18 ;  /* 0x0000000607067291 */ /* 0x004fcc000f8ec0ff */
[----:B------:R-:W-:Y:S01]  /*0160*/  LEA R4, R9, UR6, 0x7 ;  /* 0x0000000609047c11 */ /* 0x000fe2000f8e38ff */
[C---:B0-----:R-:W-:Y:S01]  /*0170*/  IMAD R2, R8.reuse, UR10, R9 ;  /* 0x0000000a08027c24 */ /* 0x041fe2000f8e0209 */
[C---:B------:R-:W-:Y:S01]  /*0180*/  LEA R6, R8.reuse, UR6, 0x7 ;  /* 0x0000000608067c11 */ /* 0x040fe2000f8e38ff */
[----:B------:R-:W-:Y:S01]  /*0190*/  UIMAD UR6, UR4, UR10, UR5 ;  /* 0x0000000a040672a4 */ /* 0x000fe2000f8e0205 */
[----:B------:R-:W-:-:S03]  /*01a0*/  LEA R5, R8, R4, 0x2 ;  /* 0x0000000408057211 */ /* 0x000fc600078e10ff */
[----:B------:R-:W-:Y:S02]  /*01b0*/  IMAD R6, R9, 0x4, R6 ;  /* 0x0000000409067824 */ /* 0x000fe400078e0206 */
[----:B------:R-:W-:-:S04]  /*01c0*/  IADD3 R3, P0, PT, R2, UR6, RZ ;  /* 0x0000000602037c10 */ /* 0x000fc8000ff1e0ff */
[----:B------:R-:W-:Y:S02]  /*01d0*/  IADD3.X R4, PT, PT, RZ, RZ, RZ, P0, !PT ;  /* 0x000000ffff047210 */ /* 0x000fe400007fe4ff */
[----:B---3--:R-:W-:-:S04]  /*01e0*/  LEA R2, P0, R3, UR12, 0x2 ;  /* 0x0000000c03027c11 */ /* 0x008fc8000f8010ff */
[----:B------:R-:W-:Y:S01]  /*01f0*/  LEA.HI.X R3, R3, UR13, R4, 0x2, P0 ;  /* 0x0000000d03037c11 */ /* 0x000fe200080f1404 */
[----:B----4-:R-:W-:Y:S01]  /*0200*/  STS [R5], R0 ;  /* 0x0000000005007388 */ /* 0x010fe20000000800 */
[----:B------:R-:W-:Y:S06]  /*0210*/  BAR.SYNC.DEFER_BLOCKING 0x0 ;  /* 0x0000000000007b1d */ /* 0x000fec0000010000 */
[----:B------:R-:W0:Y:S04]  /*0220*/  LDS R7, [R6] ;  /* 0x0000000006077984 */ /* 0x000e280000000800 */
[----:B0-----:R-:W-:Y:S01]  /*0230*/  STG.E desc[UR8][R2.64], R7 ;  /* 0x0000000702007986 */ /* 0x001fe2000c101908 */
[----:B------:R-:W-:Y:S05]  /*0240*/  EXIT ;  /* 0x000000000000794d */ /* 0x000fea0003800000 */
.L_x_0:
[----:B------:R-:W-:-:S00]  /*0250*/  BRA `(.L_x_0) ;  /* 0xfffffffc00fc7947 */ /* 0x000fc0000383ffff */
[----:B------:R-:W-:-:S00]  /*0260*/  NOP ;  /* 0x0000000000007918 */ /* 0x000fc00000000000 */
        /* <DEDUP_REMOVED lines=9> */
.L_x_2:


//--------------------- .text._Z12transpose_v0ILi32ELi32EEviiPKfPf --------------------------
	.section	.text._Z12transpose_v0ILi32ELi32EEviiPKfPf,"ax",@progbits
	.align	128
        .global         _Z12transpose_v0ILi32ELi32EEviiPKfPf
        .type           _Z12transpose_v0ILi32ELi32EEviiPKfPf,@function
        .size           _Z12transpose_v0ILi32ELi32EEviiPKfPf,(.L_x_3 - _Z12transpose_v0ILi32ELi32EEviiPKfPf)
        .other          _Z12transpose_v0ILi32ELi32EEviiPKfPf,@"STO_CUDA_ENTRY STV_DEFAULT"
_Z12transpose_v0ILi32ELi32EEviiPKfPf:
.text._Z12transpose_v0ILi32ELi32EEviiPKfPf:
[----:B------:R-:W-:Y:S01]  /*0000*/  LDC R1, c[0x0][0x37c] ;  /* 0x0000df00ff017b82 */ /* 0x000fe20000000800 */
[----:B------:R-:W0:Y:S01]  /*0010*/  S2R R7, SR_CTAID.Y ;  /* 0x0000000000077919 */ /* 0x000e220000002600 */
[----:B------:R-:W1:Y:S01]  /*0020*/  LDCU.64 UR6, c[0x0][0x380] ;  /* 0x00007000ff0677ac */ /* 0x000e620008000a00 */
[----:B------:R-:W0:Y:S01]  /*0030*/  S2R R2, SR_TID.Y ;  /* 0x0000000000027919 */ /* 0x000e220000002200 */
[----:B------:R-:W2:Y:S01]  /*0040*/  S2R R0, SR_CTAID.X ;  /* 0x0000000000007919 */ /* 0x000ea20000002500 */
[----:B------:R-:W2:Y:S01]  /*0050*/  S2R R3, SR_TID.X ;  /* 0x0000000000037919 */ /* 0x000ea20000002100 */
[----:B0-----:R-:W-:-:S04]  /*0060*/  LEA R7, R7, R2, 0x5 ;  /* 0x0000000207077211 */ /* 0x001fc800078e28ff */
[----:B-1----:R-:W-:Y:S02]  /*0070*/  ISETP.GE.AND P0, PT, R7, UR6, PT ;  /* 0x0000000607007c0c */ /* 0x002fe4000bf06270 */
[----:B--2---:R-:W-:-:S04]  /*0080*/  LEA R0, R0, R3, 0x5 ;  /* 0x0000000300007211 */ /* 0x004fc800078e28ff */
[----:B------:R-:W-:-:S13]  /*0090*/  ISETP.GE.OR P0, PT, R0, UR7, P0 ;  /* 0x0000000700007c0c */ /* 0x000fda0008706670 */
[----:B------:R-:W-:Y:S05]  /*00a0*/  @P0 EXIT ;  /* 0x000000000000094d */ /* 0x000fea0003800000 */
[----:B------:R-:W0:Y:S01]  /*00b0*/  LDC.64 R2, c[0x0][0x388] ;  /* 0x0000e200ff027b82 */ /* 0x000e220000000a00 */
[----:B------:R-:W1:Y:S01]  /*00c0*/  LDCU.64 UR4, c[0x0][0x358] ;  /* 0x00006b00ff0477ac */ /* 0x000e620008000a00 */
[----:B------:R-:W-:-:S04]  /*00d0*/  IMAD R5, R7, UR7, R0 ;  /* 0x0000000707057c24 */ /* 0x000fc8000f8e0200 */
[----:B0-----:R-:W-:Y:S02]  /*00e0*/  IMAD.WIDE R2, R5, 0x4, R2 ;  /* 0x0000000405027825 */ /* 0x001fe400078e0202 */
[----:B------:R-:W0:Y:S04]  /*00f0*/  LDC.64 R4, c[0x0][0x390] ;  /* 0x0000e400ff047b82 */ /* 0x000e280000000a00 */
[----:B-1----:R-:W2:Y:S01]  /*0100*/  LDG.E.CONSTANT R3, desc[UR4][R2.64] ;  /* 0x0000000402037981 */ /* 0x002ea2000c1e9900 */
[----:B------:R-:W-:-:S04]  /*0110*/  IMAD R7, R0, UR6, R7 ;  /* 0x0000000600077c24 */ /* 0x000fc8000f8e0207 */
[----:B0-----:R-:W-:-:S05]  /*0120*/  IMAD.WIDE R4, R7, 0x4, R4 ;  /* 0x0000000407047825 */ /* 0x001fca00078e0204 */
[----:B--2---:R-:W-:Y:S01]  /*0130*/  STG.E desc[UR4][R4.64], R3 ;  /* 0x0000000304007986 */ /* 0x004fe2000c101904 */
[----:B------:R-:W-:Y:S05]  /*0140*/  EXIT ;  /* 0x000000000000794d */ /* 0x000fea0003800000 */
.L_x_1:
        /* <DEDUP_REMOVED lines=11> */
.L_x_3:


//--------------------- .nv.shared._Z12transpose_v1ILi32ELi8EEviiPKfPf --------------------------
	.section	.nv.shared._Z12transpose_v1ILi32ELi8EEviiPKfPf,"aw",@nobits
	.sectionflags	@""
	.align	4
.nv.shared._Z12transpose_v1ILi32ELi8EEviiPKfPf:
	.zero		5120


//--------------------- .nv.shared.reserved.0     --------------------------
	.section	.nv.shared.reserved.0,"aw",@nobits
	.weak		__nv_reservedSMEM_offset_0_alias
	.size		__nv_reservedSMEM_offset_0_alias, 0, 64
	.other		__nv_reservedSMEM_offset_0_alias,@"STO_CUDA_RESERVED_SHARED STV_DEFAULT"
__nv_reservedSMEM_offset_0_alias:
	.zero		0
	.zero		64


//--------------------- .nv.constant0._Z12transpose_v1ILi32ELi8EEviiPKfPf --------------------------
	.section	.nv.constant0._Z12transpose_v1ILi32ELi8EEviiPKfPf,"a",@progbits
	.sectionflags	@""
	.align	4
.nv.constant0._Z12transpose_v1ILi32ELi8EEviiPKfPf:
	.zero		920


//--------------------- .nv.constant0._Z12transpose_v0ILi32ELi32EEviiPKfPf --------------------------
	.section	.nv.constant0._Z12transpose_v0ILi32ELi32EEviiPKfPf,"a",@progbits
	.sectionflags	@""
	.align	4
.nv.constant0._Z12transpose_v0ILi32ELi32EEviiPKfPf:
	.zero		920


//--------------------- SYMBOLS --------------------------

	.type		.nv.reservedSmem.offset0,@object
	.size		.nv.reservedSmem.offset0,0x4
	.type		.nv.reservedSmem.cap,@object
	.size		.nv.reservedSmem.cap,0x4
